//
// Generated by NVIDIA NVVM Compiler
//
// Compiler Build ID: CL-36424714
// Cuda compilation tools, release 13.0, V13.0.88
// Based on NVVM 20.0.0
//

.version 9.0
.target sm_100
.address_size 64

	// .globl	_Z4factPiS_S_Pm
.extern .shared .align 16 .b8 output[];

.visible .entry _Z4factPiS_S_Pm(
	.param .u64 .ptr .align 1 _Z4factPiS_S_Pm_param_0,
	.param .u64 .ptr .align 1 _Z4factPiS_S_Pm_param_1,
	.param .u64 .ptr .align 1 _Z4factPiS_S_Pm_param_2,
	.param .u64 .ptr .align 1 _Z4factPiS_S_Pm_param_3
)
{
	.reg .pred 	%p<28>;
	.reg .b32 	%r<48>;
	.reg .b64 	%rd<43>;

	ld.param.u64 	%rd16, [_Z4factPiS_S_Pm_param_0];
	ld.param.u64 	%rd17, [_Z4factPiS_S_Pm_param_1];
	ld.param.u64 	%rd18, [_Z4factPiS_S_Pm_param_2];
	ld.param.u64 	%rd15, [_Z4factPiS_S_Pm_param_3];
	cvta.to.global.u64 	%rd19, %rd18;
	cvta.to.global.u64 	%rd20, %rd17;
	cvta.to.global.u64 	%rd1, %rd16;
	ld.global.u32 	%r21, [%rd1];
	shr.u32 	%r22, %r21, 31;
	add.s32 	%r23, %r21, %r22;
	shr.s32 	%r1, %r23, 1;
	mov.u32 	%r24, %tid.x;
	mov.u32 	%r25, %ctaid.x;
	mov.u32 	%r26, %ntid.x;
	mad.lo.s32 	%r47, %r25, %r26, %r24;
	mul.wide.s32 	%rd21, %r47, 4;
	add.s64 	%rd22, %rd20, %rd21;
	ld.global.u32 	%r27, [%rd22];
	add.s64 	%rd23, %rd19, %rd21;
	ld.global.u32 	%r28, [%rd23];
	mul.lo.s32 	%r29, %r28, %r27;
	cvt.s64.s32 	%rd24, %r29;
	shl.b32 	%r30, %r47, 3;
	mov.u32 	%r31, output;
	add.s32 	%r3, %r31, %r30;
	st.shared.u64 	[%r3], %rd24;
	bar.sync 	0;
	and.b32  	%r4, %r47, 1;
	setp.eq.b32 	%p1, %r4, 1;
	@%p1 bra 	$L__BB0_8;
	ld.shared.u64 	%rd25, [%r3];
	setp.eq.s64 	%p2, %rd25, 0;
	@%p2 bra 	$L__BB0_8;
	mov.u32 	%r43, %r47;
$L__BB0_3:
	add.s32 	%r6, %r43, 1;
	setp.ge.s32 	%p3, %r6, %r1;
	@%p3 bra 	$L__BB0_8;
	shl.b32 	%r32, %r43, 3;
	add.s32 	%r7, %r31, %r32;
	ld.shared.u64 	%rd2, [%r7+8];
	setp.eq.s64 	%p4, %rd2, 0;
	mov.u32 	%r43, %r6;
	@%p4 bra 	$L__BB0_3;
	mov.b64 	%rd26, 0;
	st.shared.u64 	[%r7+8], %rd26;
	ld.shared.u64 	%rd3, [%r3];
	setp.eq.s64 	%p5, %rd3, 0;
	@%p5 bra 	$L__BB0_7;
	mul.lo.s64 	%rd27, %rd3, %rd2;
	st.shared.u64 	[%r3], %rd27;
	bra.uni 	$L__BB0_8;
$L__BB0_7:
	st.shared.u64 	[%r7+8], %rd2;
$L__BB0_8:
	setp.ne.s32 	%p6, %r4, 0;
	bar.sync 	0;
	@%p6 bra 	$L__BB0_16;
	ld.shared.u64 	%rd28, [%r3];
	setp.eq.s64 	%p7, %rd28, 0;
	@%p7 bra 	$L__BB0_16;
	mov.u32 	%r44, %r47;
$L__BB0_11:
	add.s32 	%r9, %r44, 1;
	setp.ge.s32 	%p8, %r9, %r1;
	@%p8 bra 	$L__BB0_16;
	shl.b32 	%r34, %r44, 3;
	add.s32 	%r10, %r31, %r34;
	ld.shared.u64 	%rd4, [%r10+8];
	setp.eq.s64 	%p9, %rd4, 0;
	mov.u32 	%r44, %r9;
	@%p9 bra 	$L__BB0_11;
	mov.b64 	%rd29, 0;
	st.shared.u64 	[%r10+8], %rd29;
	ld.shared.u64 	%rd5, [%r3];
	setp.eq.s64 	%p10, %rd5, 0;
	@%p10 bra 	$L__BB0_15;
	mul.lo.s64 	%rd30, %rd5, %rd4;
	st.shared.u64 	[%r3], %rd30;
	bra.uni 	$L__BB0_16;
$L__BB0_15:
	st.shared.u64 	[%r10+8], %rd4;
$L__BB0_16:
	setp.ne.s32 	%p11, %r4, 0;
	bar.sync 	0;
	@%p11 bra 	$L__BB0_24;
	ld.shared.u64 	%rd31, [%r3];
	setp.eq.s64 	%p12, %rd31, 0;
	@%p12 bra 	$L__BB0_24;
	mov.u32 	%r45, %r47;
$L__BB0_19:
	add.s32 	%r12, %r45, 1;
	setp.ge.s32 	%p13, %r12, %r1;
	@%p13 bra 	$L__BB0_24;
	shl.b32 	%r36, %r45, 3;
	add.s32 	%r13, %r31, %r36;
	ld.shared.u64 	%rd6, [%r13+8];
	setp.eq.s64 	%p14, %rd6, 0;
	mov.u32 	%r45, %r12;
	@%p14 bra 	$L__BB0_19;
	mov.b64 	%rd32, 0;
	st.shared.u64 	[%r13+8], %rd32;
	ld.shared.u64 	%rd7, [%r3];
	setp.eq.s64 	%p15, %rd7, 0;
	@%p15 bra 	$L__BB0_23;
	mul.lo.s64 	%rd33, %rd7, %rd6;
	st.shared.u64 	[%r3], %rd33;
	bra.uni 	$L__BB0_24;
$L__BB0_23:
	st.shared.u64 	[%r13+8], %rd6;
$L__BB0_24:
	setp.ne.s32 	%p16, %r4, 0;
	bar.sync 	0;
	@%p16 bra 	$L__BB0_32;
	ld.shared.u64 	%rd34, [%r3];
	setp.eq.s64 	%p17, %rd34, 0;
	@%p17 bra 	$L__BB0_32;
	mov.u32 	%r46, %r47;
$L__BB0_27:
	add.s32 	%r15, %r46, 1;
	setp.ge.s32 	%p18, %r15, %r1;
	@%p18 bra 	$L__BB0_32;
	shl.b32 	%r38, %r46, 3;
	add.s32 	%r16, %r31, %r38;
	ld.shared.u64 	%rd8, [%r16+8];
	setp.eq.s64 	%p19, %rd8, 0;
	mov.u32 	%r46, %r15;
	@%p19 bra 	$L__BB0_27;
	mov.b64 	%rd35, 0;
	st.shared.u64 	[%r16+8], %rd35;
	ld.shared.u64 	%rd9, [%r3];
	setp.eq.s64 	%p20, %rd9, 0;
	@%p20 bra 	$L__BB0_31;
	mul.lo.s64 	%rd36, %rd9, %rd8;
	st.shared.u64 	[%r3], %rd36;
	bra.uni 	$L__BB0_32;
$L__BB0_31:
	st.shared.u64 	[%r16+8], %rd8;
$L__BB0_32:
	setp.ne.s32 	%p21, %r4, 0;
	bar.sync 	0;
	@%p21 bra 	$L__BB0_39;
	ld.shared.u64 	%rd37, [%r3];
	setp.eq.s64 	%p22, %rd37, 0;
	@%p22 bra 	$L__BB0_39;
$L__BB0_34:
	add.s32 	%r18, %r47, 1;
	setp.ge.s32 	%p23, %r18, %r1;
	@%p23 bra 	$L__BB0_39;
	shl.b32 	%r40, %r47, 3;
	add.s32 	%r19, %r31, %r40;
	ld.shared.u64 	%rd10, [%r19+8];
	setp.eq.s64 	%p24, %rd10, 0;
	mov.u32 	%r47, %r18;
	@%p24 bra 	$L__BB0_34;
	mov.b64 	%rd38, 0;
	st.shared.u64 	[%r19+8], %rd38;
	ld.shared.u64 	%rd11, [%r3];
	setp.eq.s64 	%p25, %rd11, 0;
	@%p25 bra 	$L__BB0_38;
	mul.lo.s64 	%rd39, %rd11, %rd10;
	st.shared.u64 	[%r3], %rd39;
	bra.uni 	$L__BB0_39;
$L__BB0_38:
	st.shared.u64 	[%r19+8], %rd10;
$L__BB0_39:
	bar.sync 	0;
	ld.global.u32 	%r20, [%rd1];
	and.b32  	%r42, %r20, 1;
	setp.eq.b32 	%p26, %r42, 1;
	not.pred 	%p27, %p26;
	ld.shared.u64 	%rd42, [output];
	@%p27 bra 	$L__BB0_41;
	cvt.s64.s32 	%rd40, %r20;
	mul.lo.s64 	%rd42, %rd42, %rd40;
	st.shared.u64 	[output], %rd42;
$L__BB0_41:
	cvta.to.global.u64 	%rd41, %rd15;
	st.global.u64 	[%rd41], %rd42;
	ret;

}


// ===== COMPILED SASS (sm_100) =====

	.target	sm_100

	.elftype	@"ET_EXEC"


//--------------------- .note.nv.tkinfo           --------------------------
	.section	.note.nv.tkinfo,"",@"SHT_NOTE"
	.sectionflags	@"SHF_NOTE_NV_TKINFO"
	.tkinfo
        /*0018*/ 	.word	0x00000002
        /*0030*/ 	.string	""
        /*0030*/ 	.string	"ptxas"
        /*0030*/ 	.string	"Cuda compilation tools, release 13.0, V13.0.88"
        /*0030*/ 	.string	"Build cuda_13.0.r13.0/compiler.36424714_0"
        /*0030*/ 	.string	"-arch sm_100 -m 64 "



//--------------------- .note.nv.cuinfo           --------------------------
	.section	.note.nv.cuinfo,"",@"SHT_NOTE"
	.sectionflags	@"SHF_NOTE_NV_CUINFO"
        /*0018*/ 	.short	0x0002
        /*001a*/ 	.short	0x0064
        /*001c*/ 	.short	0x0082
	.zero		2


//--------------------- .nv.info                  --------------------------
	.section	.nv.info,"",@"SHT_CUDA_INFO"
	.align	4


	//----- nvinfo : EIATTR_REGCOUNT
	.align		4
        /*0000*/ 	.byte	0x04, 0x2f
        /*0002*/ 	.short	(.L_1 - .L_0)
	.align		4
.L_0:
        /*0004*/ 	.word	index@(_Z4factPiS_S_Pm)
        /*0008*/ 	.word	0x00000010


	//----- nvinfo : EIATTR_FRAME_SIZE
	.align		4
.L_1:
        /*000c*/ 	.byte	0x04, 0x11
        /*000e*/ 	.short	(.L_3 - .L_2)
	.align		4
.L_2:
        /*0010*/ 	.word	index@(_Z4factPiS_S_Pm)
        /*0014*/ 	.word	0x00000000


	//----- nvinfo : EIATTR_MIN_STACK_SIZE
	.align		4
.L_3:
        /*0018*/ 	.byte	0x04, 0x12
        /*001a*/ 	.short	(.L_5 - .L_4)
	.align		4
.L_4:
        /*001c*/ 	.word	index@(_Z4factPiS_S_Pm)
        /*0020*/ 	.word	0x00000000
.L_5:


//--------------------- .nv.compat                --------------------------
	.section	.nv.compat,"",@"SHT_CUDA_COMPAT_INFO"
	.align	4
        /*0000*/ 	.byte	0x02, 0x09, 0x00, 0x00, 0x02, 0x02, 0x01, 0x00, 0x02, 0x05, 0x05, 0x00, 0x03, 0x07, 0x01, 0x01
        /*0010*/ 	.byte	0x02, 0x03, 0x00, 0x00, 0x02, 0x06, 0x01, 0x00, 0x04, 0x0b, 0x08, 0x00, 0x09, 0x00, 0x00, 0x00
        /*0020*/ 	.byte	0x00, 0x00, 0x00, 0x00


//--------------------- .nv.info._Z4factPiS_S_Pm  --------------------------
	.section	.nv.info._Z4factPiS_S_Pm,"",@"SHT_CUDA_INFO"
	.sectionflags	@""
	.align	4


	//----- nvinfo : EIATTR_CUDA_API_VERSION
	.align		4
        /*0000*/ 	.byte	0x04, 0x37
        /*0002*/ 	.short	(.L_7 - .L_6)
.L_6:
        /*0004*/ 	.word	0x00000082


	//----- nvinfo : EIATTR_KPARAM_INFO
	.align		4
.L_7:
        /*0008*/ 	.byte	0x04, 0x17
        /*000a*/ 	.short	(.L_9 - .L_8)
.L_8:
        /*000c*/ 	.word	0x00000000
        /*0010*/ 	.short	0x0003
        /*0012*/ 	.short	0x0018
        /*0014*/ 	.byte	0x00, 0xf5, 0x21, 0x00


	//----- nvinfo : EIATTR_KPARAM_INFO
	.align		4
.L_9:
        /*0018*/ 	.byte	0x04, 0x17
        /*001a*/ 	.short	(.L_11 - .L_10)
.L_10:
        /*001c*/ 	.word	0x00000000
        /*0020*/ 	.short	0x0002
        /*0022*/ 	.short	0x0010
        /*0024*/ 	.byte	0x00, 0xf5, 0x21, 0x00


	//----- nvinfo : EIATTR_KPARAM_INFO
	.align		4
.L_11:
        /*0028*/ 	.byte	0x04, 0x17
        /*002a*/ 	.short	(.L_13 - .L_12)
.L_12:
        /*002c*/ 	.word	0x00000000
        /*0030*/ 	.short	0x0001
        /*0032*/ 	.short	0x0008
        /*0034*/ 	.byte	0x00, 0xf5, 0x21, 0x00


	//----- nvinfo : EIATTR_KPARAM_INFO
	.align		4
.L_13:
        /*0038*/ 	.byte	0x04, 0x17
        /*003a*/ 	.short	(.L_15 - .L_14)
.L_14:
        /*003c*/ 	.word	0x00000000
        /*0040*/ 	.short	0x0000
        /*0042*/ 	.short	0x0000
        /*0044*/ 	.byte	0x00, 0xf5, 0x21, 0x00


	//----- nvinfo : EIATTR_SPARSE_MMA_MASK
	.align		4
.L_15:
        /*0048*/ 	.byte	0x03, 0x50
        /*004a*/ 	.short	0x0000


	//----- nvinfo : EIATTR_MAXREG_COUNT
	.align		4
        /*004c*/ 	.byte	0x03, 0x1b
        /*004e*/ 	.short	0x00ff


	//----- nvinfo : EIATTR_NUM_BARRIERS
	.align		4
        /*0050*/ 	.byte	0x02, 0x4c
        /*0052*/ 	.byte	0x01
	.zero		1


	//----- nvinfo : EIATTR_MERCURY_ISA_VERSION
	.align		4
        /*0054*/ 	.byte	0x03, 0x5f
        /*0056*/ 	.short	0x0101


	//----- nvinfo : EIATTR_VRC_CTA_INIT_COUNT
	.align		4
        /*0058*/ 	.byte	0x02, 0x4a
	.zero		1
	.zero		1


	//----- nvinfo : EIATTR_EXIT_INSTR_OFFSETS
	.align		4
        /*005c*/ 	.byte	0x04, 0x1c
        /*005e*/ 	.short	(.L_17 - .L_16)


	//   ....[0]....
.L_16:
        /*0060*/ 	.word	0x00000d30


	//----- nvinfo : EIATTR_CRS_STACK_SIZE
	.align		4
.L_17:
        /*0064*/ 	.byte	0x04, 0x1e
        /*0066*/ 	.short	(.L_19 - .L_18)
.L_18:
        /*0068*/ 	.word	0x00000000


	//----- nvinfo : EIATTR_CBANK_PARAM_SIZE
	.align		4
.L_19:
        /*006c*/ 	.byte	0x03, 0x19
        /*006e*/ 	.short	0x0020


	//----- nvinfo : EIATTR_PARAM_CBANK
	.align		4
        /*0070*/ 	.byte	0x04, 0x0a
        /*0072*/ 	.short	(.L_21 - .L_20)
	.align		4
.L_20:
        /*0074*/ 	.word	index@(.nv.constant0._Z4factPiS_S_Pm)
        /*0078*/ 	.short	0x0380
        /*007a*/ 	.short	0x0020


	//----- nvinfo : EIATTR_SW_WAR
	.align		4
.L_21:
        /*007c*/ 	.byte	0x04, 0x36
        /*007e*/ 	.short	(.L_23 - .L_22)
.L_22:
        /*0080*/ 	.word	0x00000008
.L_23:


//--------------------- .nv.callgraph             --------------------------
	.section	.nv.callgraph,"",@"SHT_CUDA_CALLGRAPH"
	.align	4
	.sectionentsize	8
	.align		4
        /*0000*/ 	.word	0x00000000
	.align		4
        /*0004*/ 	.word	0xffffffff
	.align		4
        /*0008*/ 	.word	0x00000000
	.align		4
        /*000c*/ 	.word	0xfffffffe
	.align		4
        /*0010*/ 	.word	0x00000000
	.align		4
        /*0014*/ 	.word	0xfffffffd
	.align		4
        /*0018*/ 	.word	0x00000000
	.align		4
        /*001c*/ 	.word	0xfffffffc


//--------------------- .text._Z4factPiS_S_Pm     --------------------------
	.section	.text._Z4factPiS_S_Pm,"ax",@progbits
	.align	128
        .global         _Z4factPiS_S_Pm
        .type           _Z4factPiS_S_Pm,@function
        .size           _Z4factPiS_S_Pm,(.L_x_22 - _Z4factPiS_S_Pm)
        .other          _Z4factPiS_S_Pm,@"STO_CUDA_ENTRY STV_DEFAULT"
_Z4factPiS_S_Pm:
.text._Z4factPiS_S_Pm:
[----:B------:R-:W-:Y:S01]  /*0000*/  LDC R1, c[0x0][0x37c] ;  /* 0x0000df00ff017b82 */ /* 0x000fe20000000800 */
[----:B------:R-:W0:Y:S07]  /*0010*/  S2R R11, SR_TID.X ;  /* 0x00000000000b7919 */ /* 0x000e2e0000002100 */
[----:B------:R-:W0:Y:S01]  /*0020*/  S2UR UR4, SR_CTAID.X ;  /* 0x00000000000479c3 */ /* 0x000e220000002500 */
[----:B------:R-:W1:Y:S07]  /*0030*/  LDCU.64 UR6, c[0x0][0x358] ;  /* 0x00006b00ff0677ac */ /* 0x000e6e0008000a00 */
[----:B------:R-:W0:Y:S08]  /*0040*/  LDC R0, c[0x0][0x360] ;  /* 0x0000d800ff007b82 */ /* 0x000e300000000800 */
[----:B------:R-:W2:Y:S08]  /*0050*/  LDC.64 R4, c[0x0][0x388] ;  /* 0x0000e200ff047b82 */ /* 0x000eb00000000a00 */
[----:B------:R-:W3:Y:S01]  /*0060*/  LDC.64 R6, c[0x0][0x390] ;  /* 0x0000e400ff067b82 */ /* 0x000ee20000000a00 */
[----:B0-----:R-:W-:-:S07]  /*0070*/  IMAD R11, R0, UR4, R11 ;  /* 0x00000004000b7c24 */ /* 0x001fce000f8e020b */
[----:B------:R-:W0:Y:S01]  /*0080*/  LDC.64 R2, c[0x0][0x380] ;  /* 0x0000e000ff027b82 */ /* 0x000e220000000a00 */
[----:B--2---:R-:W-:-:S06]  /*0090*/  IMAD.WIDE R4, R11, 0x4, R4 ;  /* 0x000000040b047825 */ /* 0x004fcc00078e0204 */
[----:B-1----:R-:W2:Y:S01]  /*00a0*/  LDG.E R4, desc[UR6][R4.64] ;  /* 0x0000000604047981 */ /* 0x002ea2000c1e1900 */
[----:B---3--:R-:W-:-:S06]  /*00b0*/  IMAD.WIDE R6, R11, 0x4, R6 ;  /* 0x000000040b067825 */ /* 0x008fcc00078e0206 */
[----:B------:R-:W2:Y:S04]  /*00c0*/  LDG.E R7, desc[UR6][R6.64] ;  /* 0x0000000606077981 */ /* 0x000ea8000c1e1900 */
[----:B0-----:R0:W3:Y:S01]  /*00d0*/  LDG.E R2, desc[UR6][R2.64] ;  /* 0x0000000602027981 */ /* 0x0010e2000c1e1900 */
[----:B------:R-:W1:Y:S01]  /*00e0*/  S2UR UR5, SR_CgaCtaId ;  /* 0x00000000000579c3 */ /* 0x000e620000008800 */
[----:B------:R-:W-:Y:S01]  /*00f0*/  UMOV UR4, 0x400 ;  /* 0x0000040000047882 */ /* 0x000fe20000000000 */
[----:B------:R-:W-:Y:S01]  /*0100*/  BSSY.RECONVERGENT B0, `(.L_x_0) ;  /* 0x0000028000007945 */ /* 0x000fe20003800200 */
[----:B0-----:R-:W-:Y:S01]  /*0110*/  IMAD.MOV.U32 R3, RZ, RZ, R11 ;  /* 0x000000ffff037224 */ /* 0x001fe200078e000b */
[----:B-1----:R-:W-:-:S06]  /*0120*/  ULEA UR4, UR5, UR4, 0x18 ;  /* 0x0000000405047291 */ /* 0x002fcc000f8ec0ff */
[C---:B------:R-:W-:Y:S01]  /*0130*/  LEA R0, R11.reuse, UR4, 0x3 ;  /* 0x000000040b007c11 */ /* 0x040fe2000f8e18ff */
[----:B--2---:R-:W-:Y:S01]  /*0140*/  IMAD R8, R4, R7, RZ ;  /* 0x0000000704087224 */ /* 0x004fe200078e02ff */
[----:B------:R-:W-:-:S04]  /*0150*/  LOP3.LUT R4, R11, 0x1, RZ, 0xc0, !PT ;  /* 0x000000010b047812 */ /* 0x000fc800078ec0ff */
[----:B------:R-:W-:Y:S02]  /*0160*/  ISETP.NE.U32.AND P0, PT, R4, 0x1, PT ;  /* 0x000000010400780c */ /* 0x000fe40003f05070 */
[----:B------:R-:W-:Y:S02]  /*0170*/  SHF.R.S32.HI R9, RZ, 0x1f, R8 ;  /* 0x0000001fff097819 */ /* 0x000fe40000011408 */
[----:B---3--:R-:W-:-:S03]  /*0180*/  LEA.HI R2, R2, R2, RZ, 0x1 ;  /* 0x0000000202027211 */ /* 0x008fc600078f08ff */
[----:B------:R0:W-:Y:S01]  /*0190*/  STS.64 [R0], R8 ;  /* 0x0000000800007388 */ /* 0x0001e20000000a00 */
[----:B------:R-:W-:Y:S01]  /*01a0*/  SHF.R.S32.HI R2, RZ, 0x1, R2 ;  /* 0x00000001ff027819 */ /* 0x000fe20000011402 */
[----:B------:R-:W-:Y:S06]  /*01b0*/  BAR.SYNC.DEFER_BLOCKING 0x0 ;  /* 0x0000000000007b1d */ /* 0x000fec0000010000 */
[----:B------:R-:W-:Y:S05]  /*01c0*/  @!P0 BRA `(.L_x_1) ;  /* 0x00000000006c8947 */ /* 0x000fea0003800000 */
[----:B------:R-:W1:Y:S02]  /*01d0*/  LDS.64 R6, [R0] ;  /* 0x0000000000067984 */ /* 0x000e640000000a00 */
[----:B-1----:R-:W-:-:S04]  /*01e0*/  ISETP.NE.U32.AND P0, PT, R6, RZ, PT ;  /* 0x000000ff0600720c */ /* 0x002fc80003f05070 */
[----:B------:R-:W-:-:S13]  /*01f0*/  ISETP.NE.AND.EX P0, PT, R7, RZ, PT, P0 ;  /* 0x000000ff0700720c */ /* 0x000fda0003f05300 */
[----:B------:R-:W-:Y:S05]  /*0200*/  @!P0 BRA `(.L_x_1) ;  /* 0x00000000005c8947 */ /* 0x000fea0003800000 */
[----:B------:R-:W-:Y:S01]  /*0210*/  BSSY.RELIABLE B1, `(.L_x_2) ;  /* 0x000000c000017945 */ /* 0x000fe20003800100 */
[----:B------:R-:W-:-:S07]  /*0220*/  IMAD.MOV.U32 R5, RZ, RZ, R3 ;  /* 0x000000ffff057224 */ /* 0x000fce00078e0003 */
.L_x_3:
[----:B------:R-:W-:-:S05]  /*0230*/  VIADD R7, R5, 0x1 ;  /* 0x0000000105077836 */ /* 0x000fca0000000000 */
[----:B------:R-:W-:-:S13]  /*0240*/  ISETP.GE.AND P0, PT, R7, R2, PT ;  /* 0x000000020700720c */ /* 0x000fda0003f06270 */
[----:B------:R-:W-:Y:S05]  /*0250*/  @P0 BREAK.RELIABLE B1 ;  /* 0x0000000000010942 */ /* 0x000fea0003800100 */
[----:B------:R-:W-:Y:S05]  /*0260*/  @P0 BRA `(.L_x_1) ;  /* 0x0000000000440947 */ /* 0x000fea0003800000 */
[----:B------:R-:W-:Y:S01]  /*0270*/  LEA R13, R5, UR4, 0x3 ;  /* 0x00000004050d7c11 */ /* 0x000fe2000f8e18ff */
[----:B------:R-:W-:-:S04]  /*0280*/  IMAD.MOV.U32 R5, RZ, RZ, R7 ;  /* 0x000000ffff057224 */ /* 0x000fc800078e0007 */
[----:B------:R-:W1:Y:S02]  /*0290*/  LDS.64 R10, [R13+0x8] ;  /* 0x000008000d0a7984 */ /* 0x000e640000000a00 */
[----:B-1----:R-:W-:-:S04]  /*02a0*/  ISETP.NE.U32.AND P0, PT, R10, RZ, PT ;  /* 0x000000ff0a00720c */ /* 0x002fc80003f05070 */
[----:B------:R-:W-:-:S13]  /*02b0*/  ISETP.NE.AND.EX P0, PT, R11, RZ, PT, P0 ;  /* 0x000000ff0b00720c */ /* 0x000fda0003f05300 */
[----:B------:R-:W-:Y:S05]  /*02c0*/  @!P0 BRA `(.L_x_3) ;  /* 0xfffffffc00d88947 */ /* 0x000fea000383ffff */
[----:B------:R-:W-:Y:S05]  /*02d0*/  BSYNC.RELIABLE B1 ;  /* 0x0000000000017941 */ /* 0x000fea0003800100 */
.L_x_2:
[----:B------:R-:W-:Y:S04]  /*02e0*/  STS.64 [R13+0x8], RZ ;  /* 0x000008ff0d007388 */ /* 0x000fe80000000a00 */
[----:B------:R-:W1:Y:S02]  /*02f0*/  LDS.64 R6, [R0] ;  /* 0x0000000000067984 */ /* 0x000e640000000a00 */
[----:B-1----:R-:W-:-:S04]  /*0300*/  ISETP.NE.U32.AND P0, PT, R6, RZ, PT ;  /* 0x000000ff0600720c */ /* 0x002fc80003f05070 */
[----:B------:R-:W-:-:S13]  /*0310*/  ISETP.NE.AND.EX P0, PT, R7, RZ, PT, P0 ;  /* 0x000000ff0700720c */ /* 0x000fda0003f05300 */
[-C--:B------:R-:W-:Y:S02]  /*0320*/  @P0 IMAD R5, R7, R10.reuse, RZ ;  /* 0x0000000a07050224 */ /* 0x080fe400078e02ff */
[----:B0-----:R-:W-:-:S04]  /*0330*/  @P0 IMAD.WIDE.U32 R8, R6, R10, RZ ;  /* 0x0000000a06080225 */ /* 0x001fc800078e00ff */
[----:B------:R-:W-:-:S04]  /*0340*/  @P0 IMAD R5, R11, R6, R5 ;  /* 0x000000060b050224 */ /* 0x000fc800078e0205 */
[----:B------:R-:W-:-:S05]  /*0350*/  @P0 IMAD.IADD R9, R9, 0x1, R5 ;  /* 0x0000000109090824 */ /* 0x000fca00078e0205 */
[----:B------:R1:W-:Y:S04]  /*0360*/  @P0 STS.64 [R0], R8 ;  /* 0x0000000800000388 */ /* 0x0003e80000000a00 */
[----:B------:R1:W-:Y:S02]  /*0370*/  @!P0 STS.64 [R13+0x8], R10 ;  /* 0x0000080a0d008388 */ /* 0x0003e40000000a00 */
.L_x_1:
[----:B------:R-:W-:Y:S05]  /*0380*/  BSYNC.RECONVERGENT B0 ;  /* 0x0000000000007941 */ /* 0x000fea0003800200 */
.L_x_0:
[----:B------:R-:W-:Y:S05]  /*0390*/  WARPSYNC.ALL ;  /* 0x0000000000007948 */ /* 0x000fea0003800000 */
[----:B------:R-:W-:Y:S01]  /*03a0*/  BAR.SYNC.DEFER_BLOCKING 0x0 ;  /* 0x0000000000007b1d */ /* 0x000fe20000010000 */
[----:B------:R-:W-:-:S05]  /*03b0*/  ISETP.NE.AND P0, PT, R4, RZ, PT ;  /* 0x000000ff0400720c */ /* 0x000fca0003f05270 */
[----:B------:R-:W-:Y:S08]  /*03c0*/  BSSY.RECONVERGENT B0, `(.L_x_4) ;  /* 0x000001d000007945 */ /* 0x000ff00003800200 */
[----:B------:R-:W-:Y:S05]  /*03d0*/  @P0 BRA `(.L_x_5) ;  /* 0x00000000006c0947 */ /* 0x000fea0003800000 */
[----:B------:R-:W2:Y:S02]  /*03e0*/  LDS.64 R6, [R0] ;  /* 0x0000000000067984 */ /* 0x000ea40000000a00 */
[----:B--2---:R-:W-:-:S04]  /*03f0*/  ISETP.NE.U32.AND P0, PT, R6, RZ, PT ;  /* 0x000000ff0600720c */ /* 0x004fc80003f05070 */
[----:B------:R-:W-:-:S13]  /*0400*/  ISETP.NE.AND.EX P0, PT, R7, RZ, PT, P0 ;  /* 0x000000ff0700720c */ /* 0x000fda0003f05300 */
[----:B------:R-:W-:Y:S05]  /*0410*/  @!P0 BRA `(.L_x_5) ;  /* 0x00000000005c8947 */ /* 0x000fea0003800000 */
[----:B------:R-:W-:Y:S01]  /*0420*/  BSSY.RELIABLE B1, `(.L_x_6) ;  /* 0x000000c000017945 */ /* 0x000fe20003800100 */
[----:B------:R-:W-:-:S07]  /*0430*/  IMAD.MOV.U32 R5, RZ, RZ, R3 ;  /* 0x000000ffff057224 */ /* 0x000fce00078e0003 */
.L_x_7:
[----:B------:R-:W-:-:S05]  /*0440*/  VIADD R7, R5, 0x1 ;  /* 0x0000000105077836 */ /* 0x000fca0000000000 */
[----:B------:R-:W-:-:S13]  /*0450*/  ISETP.GE.AND P0, PT, R7, R2, PT ;  /* 0x000000020700720c */ /* 0x000fda0003f06270 */
[----:B------:R-:W-:Y:S05]  /*0460*/  @P0 BREAK.RELIABLE B1 ;  /* 0x0000000000010942 */ /* 0x000fea0003800100 */
[----:B------:R-:W-:Y:S05]  /*0470*/  @P0 BRA `(.L_x_5) ;  /* 0x0000000000440947 */ /* 0x000fea0003800000 */
[----:B-1----:R-:W-:Y:S01]  /*0480*/  LEA R13, R5, UR4, 0x3 ;  /* 0x00000004050d7c11 */ /* 0x002fe2000f8e18ff */
[----:B------:R-:W-:-:S04]  /*0490*/  IMAD.MOV.U32 R5, RZ, RZ, R7 ;  /* 0x000000ffff057224 */ /* 0x000fc800078e0007 */
[----:B------:R-:W1:Y:S02]  /*04a0*/  LDS.64 R10, [R13+0x8] ;  /* 0x000008000d0a7984 */ /* 0x000e640000000a00 */
[----:B-1----:R-:W-:-:S04]  /*04b0*/  ISETP.NE.U32.AND P0, PT, R10, RZ, PT ;  /* 0x000000ff0a00720c */ /* 0x002fc80003f05070 */
[----:B------:R-:W-:-:S13]  /*04c0*/  ISETP.NE.AND.EX P0, PT, R11, RZ, PT, P0 ;  /* 0x000000ff0b00720c */ /* 0x000fda0003f05300 */
[----:B------:R-:W-:Y:S05]  /*04d0*/  @!P0 BRA `(.L_x_7) ;  /* 0xfffffffc00d88947 */ /* 0x000fea000383ffff */
[----:B------:R-:W-:Y:S05]  /*04e0*/  BSYNC.RELIABLE B1 ;  /* 0x0000000000017941 */ /* 0x000fea0003800100 */
.L_x_6:
        /* <DEDUP_REMOVED lines=10> */
.L_x_5:
[----:B------:R-:W-:Y:S05]  /*0590*/  BSYNC.RECONVERGENT B0 ;  /* 0x0000000000007941 */ /* 0x000fea0003800200 */
.L_x_4:
[----:B------:R-:W-:Y:S05]  /*05a0*/  WARPSYNC.ALL ;  /* 0x0000000000007948 */ /* 0x000fea0003800000 */
[----:B------:R-:W-:Y:S01]  /*05b0*/  BAR.SYNC.DEFER_BLOCKING 0x0 ;  /* 0x0000000000007b1d */ /* 0x000fe20000010000 */
[----:B------:R-:W-:-:S05]  /*05c0*/  ISETP.NE.AND P0, PT, R4, RZ, PT ;  /* 0x000000ff0400720c */ /* 0x000fca0003f05270 */
[----:B------:R-:W-:Y:S08]  /*05d0*/  BSSY.RECONVERGENT B0, `(.L_x_8) ;  /* 0x000001d000007945 */ /* 0x000ff00003800200 */
[----:B------:R-:W-:Y:S05]  /*05e0*/  @P0 BRA `(.L_x_9) ;  /* 0x00000000006c0947 */ /* 0x000fea0003800000 */
[----:B------:R-:W3:Y:S02]  /*05f0*/  LDS.64 R6, [R0] ;  /* 0x0000000000067984 */ /* 0x000ee40000000a00 */
[----:B---3--:R-:W-:-:S04]  /*0600*/  ISETP.NE.U32.AND P0, PT, R6, RZ, PT ;  /* 0x000000ff0600720c */ /* 0x008fc80003f05070 */
[----:B------:R-:W-:-:S13]  /*0610*/  ISETP.NE.AND.EX P0, PT, R7, RZ, PT, P0 ;  /* 0x000000ff0700720c */ /* 0x000fda0003f05300 */
[----:B------:R-:W-:Y:S05]  /*0620*/  @!P0 BRA `(.L_x_9) ;  /* 0x00000000005c8947 */ /* 0x000fea0003800000 */
[----:B------:R-:W-:Y:S01]  /*0630*/  BSSY.RELIABLE B1, `(.L_x_10) ;  /* 0x000000c000017945 */ /* 0x000fe20003800100 */
[----:B------:R-:W-:-:S07]  /*0640*/  IMAD.MOV.U32 R5, RZ, RZ, R3 ;  /* 0x000000ffff057224 */ /* 0x000fce00078e0003 */
.L_x_11:
[----:B------:R-:W-:-:S05]  /*0650*/  VIADD R7, R5, 0x1 ;  /* 0x0000000105077836 */ /* 0x000fca0000000000 */
[----:B------:R-:W-:-:S13]  /*0660*/  ISETP.GE.AND P0, PT, R7, R2, PT ;  /* 0x000000020700720c */ /* 0x000fda0003f06270 */
[----:B------:R-:W-:Y:S05]  /*0670*/  @P0 BREAK.RELIABLE B1 ;  /* 0x0000000000010942 */ /* 0x000fea0003800100 */
[----:B------:R-:W-:Y:S05]  /*0680*/  @P0 BRA `(.L_x_9) ;  /* 0x0000000000440947 */ /* 0x000fea0003800000 */
[----:B-12---:R-:W-:Y:S01]  /*0690*/  LEA R13, R5, UR4, 0x3 ;  /* 0x00000004050d7c11 */ /* 0x006fe2000f8e18ff */
[----:B------:R-:W-:-:S04]  /*06a0*/  IMAD.MOV.U32 R5, RZ, RZ, R7 ;  /* 0x000000ffff057224 */ /* 0x000fc800078e0007 */
[----:B------:R-:W1:Y:S02]  /*06b0*/  LDS.64 R10, [R13+0x8] ;  /* 0x000008000d0a7984 */ /* 0x000e640000000a00 */
[----:B-1----:R-:W-:-:S04]  /*06c0*/  ISETP.NE.U32.AND P0, PT, R10, RZ, PT ;  /* 0x000000ff0a00720c */ /* 0x002fc80003f05070 */
[----:B------:R-:W-:-:S13]  /*06d0*/  ISETP.NE.AND.EX P0, PT, R11, RZ, PT, P0 ;  /* 0x000000ff0b00720c */ /* 0x000fda0003f05300 */
[----:B------:R-:W-:Y:S05]  /*06e0*/  @!P0 BRA `(.L_x_11) ;  /* 0xfffffffc00d88947 */ /* 0x000fea000383ffff */
[----:B------:R-:W-:Y:S05]  /*06f0*/  BSYNC.RELIABLE B1 ;  /* 0x0000000000017941 */ /* 0x000fea0003800100 */
.L_x_10:
        /* <DEDUP_REMOVED lines=10> */
.L_x_9:
[----:B------:R-:W-:Y:S05]  /*07a0*/  BSYNC.RECONVERGENT B0 ;  /* 0x0000000000007941 */ /* 0x000fea0003800200 */
.L_x_8:
[----:B------:R-:W-:Y:S05]  /*07b0*/  WARPSYNC.ALL ;  /* 0x0000000000007948 */ /* 0x000fea0003800000 */
[----:B------:R-:W-:Y:S01]  /*07c0*/  BAR.SYNC.DEFER_BLOCKING 0x0 ;  /* 0x0000000000007b1d */ /* 0x000fe20000010000 */
[----:B------:R-:W-:-:S05]  /*07d0*/  ISETP.NE.AND P0, PT, R4, RZ, PT ;  /* 0x000000ff0400720c */ /* 0x000fca0003f05270 */
[----:B------:R-:W-:Y:S08]  /*07e0*/  BSSY.RECONVERGENT B0, `(.L_x_12) ;  /* 0x000001d000007945 */ /* 0x000ff00003800200 */
[----:B------:R-:W-:Y:S05]  /*07f0*/  @P0 BRA `(.L_x_13) ;  /* 0x00000000006c0947 */ /* 0x000fea0003800000 */
[----:B------:R-:W4:Y:S02]  /*0800*/  LDS.64 R6, [R0] ;  /* 0x0000000000067984 */ /* 0x000f240000000a00 */
[----:B----4-:R-:W-:-:S04]  /*0810*/  ISETP.NE.U32.AND P0, PT, R6, RZ, PT ;  /* 0x000000ff0600720c */ /* 0x010fc80003f05070 */
[----:B------:R-:W-:-:S13]  /*0820*/  ISETP.NE.AND.EX P0, PT, R7, RZ, PT, P0 ;  /* 0x000000ff0700720c */ /* 0x000fda0003f05300 */
[----:B------:R-:W-:Y:S05]  /*0830*/  @!P0 BRA `(.L_x_13) ;  /* 0x00000000005c8947 */ /* 0x000fea0003800000 */
[----:B------:R-:W-:Y:S01]  /*0840*/  BSSY.RELIABLE B1, `(.L_x_14) ;  /* 0x000000c000017945 */ /* 0x000fe20003800100 */
[----:B------:R-:W-:-:S07]  /*0850*/  IMAD.MOV.U32 R5, RZ, RZ, R3 ;  /* 0x000000ffff057224 */ /* 0x000fce00078e0003 */
.L_x_15:
[----:B------:R-:W-:-:S05]  /*0860*/  VIADD R7, R5, 0x1 ;  /* 0x0000000105077836 */ /* 0x000fca0000000000 */
[----:B------:R-:W-:-:S13]  /*0870*/  ISETP.GE.AND P0, PT, R7, R2, PT ;  /* 0x000000020700720c */ /* 0x000fda0003f06270 */
[----:B------:R-:W-:Y:S05]  /*0880*/  @P0 BREAK.RELIABLE B1 ;  /* 0x0000000000010942 */ /* 0x000fea0003800100 */
[----:B------:R-:W-:Y:S05]  /*0890*/  @P0 BRA `(.L_x_13) ;  /* 0x0000000000440947 */ /* 0x000fea0003800000 */
[----:B-123--:R-:W-:Y:S01]  /*08a0*/  LEA R13, R5, UR4, 0x3 ;  /* 0x00000004050d7c11 */ /* 0x00efe2000f8e18ff */
[----:B------:R-:W-:-:S04]  /*08b0*/  IMAD.MOV.U32 R5, RZ, RZ, R7 ;  /* 0x000000ffff057224 */ /* 0x000fc800078e0007 */
[----:B------:R-:W1:Y:S02]  /*08c0*/  LDS.64 R10, [R13+0x8] ;  /* 0x000008000d0a7984 */ /* 0x000e640000000a00 */
[----:B-1----:R-:W-:-:S04]  /*08d0*/  ISETP.NE.U32.AND P0, PT, R10, RZ, PT ;  /* 0x000000ff0a00720c */ /* 0x002fc80003f05070 */
[----:B------:R-:W-:-:S13]  /*08e0*/  ISETP.NE.AND.EX P0, PT, R11, RZ, PT, P0 ;  /* 0x000000ff0b00720c */ /* 0x000fda0003f05300 */
[----:B------:R-:W-:Y:S05]  /*08f0*/  @!P0 BRA `(.L_x_15) ;  /* 0xfffffffc00d88947 */ /* 0x000fea000383ffff */
[----:B------:R-:W-:Y:S05]  /*0900*/  BSYNC.RELIABLE B1 ;  /* 0x0000000000017941 */ /* 0x000fea0003800100 */
.L_x_14:
        /* <DEDUP_REMOVED lines=10> */
.L_x_13:
[----:B------:R-:W-:Y:S05]  /*09b0*/  BSYNC.RECONVERGENT B0 ;  /* 0x0000000000007941 */ /* 0x000fea0003800200 */
.L_x_12:
[----:B------:R-:W-:Y:S05]  /*09c0*/  WARPSYNC.ALL ;  /* 0x0000000000007948 */ /* 0x000fea0003800000 */
[----:B------:R-:W-:Y:S01]  /*09d0*/  BAR.SYNC.DEFER_BLOCKING 0x0 ;  /* 0x0000000000007b1d */ /* 0x000fe20000010000 */
[----:B------:R-:W-:-:S05]  /*09e0*/  ISETP.NE.AND P0, PT, R4, RZ, PT ;  /* 0x000000ff0400720c */ /* 0x000fca0003f05270 */
[----:B------:R-:W-:Y:S08]  /*09f0*/  BSSY.RECONVERGENT B0, `(.L_x_16) ;  /* 0x000001c000007945 */ /* 0x000ff00003800200 */
[----:B------:R-:W-:Y:S05]  /*0a00*/  @P0 BRA `(.L_x_17) ;  /* 0x0000000000680947 */ /* 0x000fea0003800000 */
[----:B------:R-:W5:Y:S02]  /*0a10*/  LDS.64 R4, [R0] ;  /* 0x0000000000047984 */ /* 0x000f640000000a00 */
[----:B-----5:R-:W-:-:S04]  /*0a20*/  ISETP.NE.U32.AND P0, PT, R4, RZ, PT ;  /* 0x000000ff0400720c */ /* 0x020fc80003f05070 */
[----:B------:R-:W-:-:S13]  /*0a30*/  ISETP.NE.AND.EX P0, PT, R5, RZ, PT, P0 ;  /* 0x000000ff0500720c */ /* 0x000fda0003f05300 */
[----:B------:R-:W-:Y:S05]  /*0a40*/  @!P0 BRA `(.L_x_17) ;  /* 0x0000000000588947 */ /* 0x000fea0003800000 */
[----:B------:R-:W-:Y:S01]  /*0a50*/  BSSY.RELIABLE B1, `(.L_x_18) ;  /* 0x000000b000017945 */ /* 0x000fe20003800100 */
.L_x_19:
[----:B------:R-:W-:-:S05]  /*0a60*/  VIADD R5, R3, 0x1 ;  /* 0x0000000103057836 */ /* 0x000fca0000000000 */
[----:B------:R-:W-:-:S13]  /*0a70*/  ISETP.GE.AND P0, PT, R5, R2, PT ;  /* 0x000000020500720c */ /* 0x000fda0003f06270 */
[----:B------:R-:W-:Y:S05]  /*0a80*/  @P0 BREAK.RELIABLE B1 ;  /* 0x0000000000010942 */ /* 0x000fea0003800100 */
[----:B------:R-:W-:Y:S05]  /*0a90*/  @P0 BRA `(.L_x_17) ;  /* 0x0000000000440947 */ /* 0x000fea0003800000 */
[----:B01234-:R-:W-:Y:S01]  /*0aa0*/  LEA R9, R3, UR4, 0x3 ;  /* 0x0000000403097c11 */ /* 0x01ffe2000f8e18ff */
[----:B------:R-:W-:-:S04]  /*0ab0*/  IMAD.MOV.U32 R3, RZ, RZ, R5 ;  /* 0x000000ffff037224 */ /* 0x000fc800078e0005 */
[----:B------:R-:W0:Y:S02]  /*0ac0*/  LDS.64 R6, [R9+0x8] ;  /* 0x0000080009067984 */ /* 0x000e240000000a00 */
[----:B0-----:R-:W-:-:S04]  /*0ad0*/  ISETP.NE.U32.AND P0, PT, R6, RZ, PT ;  /* 0x000000ff0600720c */ /* 0x001fc80003f05070 */
[----:B------:R-:W-:-:S13]  /*0ae0*/  ISETP.NE.AND.EX P0, PT, R7, RZ, PT, P0 ;  /* 0x000000ff0700720c */ /* 0x000fda0003f05300 */
[----:B------:R-:W-:Y:S05]  /*0af0*/  @!P0 BRA `(.L_x_19) ;  /* 0xfffffffc00d88947 */ /* 0x000fea000383ffff */
[----:B------:R-:W-:Y:S05]  /*0b00*/  BSYNC.RELIABLE B1 ;  /* 0x0000000000017941 */ /* 0x000fea0003800100 */
.L_x_18:
[----:B------:R-:W-:Y:S04]  /*0b10*/  STS.64 [R9+0x8], RZ ;  /* 0x000008ff09007388 */ /* 0x000fe80000000a00 */
[----:B------:R-:W0:Y:S02]  /*0b20*/  LDS.64 R2, [R0] ;  /* 0x0000000000027984 */ /* 0x000e240000000a00 */
[----:B0-----:R-:W-:-:S04]  /*0b30*/  ISETP.NE.U32.AND P0, PT, R2, RZ, PT ;  /* 0x000000ff0200720c */ /* 0x001fc80003f05070 */
[----:B------:R-:W-:-:S13]  /*0b40*/  ISETP.NE.AND.EX P0, PT, R3, RZ, PT, P0 ;  /* 0x000000ff0300720c */ /* 0x000fda0003f05300 */
[-C--:B------:R-:W-:Y:S02]  /*0b50*/  @P0 IMAD R3, R3, R6.reuse, RZ ;  /* 0x0000000603030224 */ /* 0x080fe400078e02ff */
[----:B------:R-:W-:-:S04]  /*0b60*/  @P0 IMAD.WIDE.U32 R4, R2, R6, RZ ;  /* 0x0000000602040225 */ /* 0x000fc800078e00ff */
[----:B------:R-:W-:-:S04]  /*0b70*/  @P0 IMAD R3, R7, R2, R3 ;  /* 0x0000000207030224 */ /* 0x000fc800078e0203 */
[----:B------:R-:W-:-:S05]  /*0b80*/  @P0 IMAD.IADD R5, R5, 0x1, R3 ;  /* 0x0000000105050824 */ /* 0x000fca00078e0203 */
[----:B------:R0:W-:Y:S04]  /*0b90*/  @P0 STS.64 [R0], R4 ;  /* 0x0000000400000388 */ /* 0x0001e80000000a00 */
[----:B------:R0:W-:Y:S02]  /*0ba0*/  @!P0 STS.64 [R9+0x8], R6 ;  /* 0x0000080609008388 */ /* 0x0001e40000000a00 */
.L_x_17:
[----:B------:R-:W-:Y:S05]  /*0bb0*/  BSYNC.RECONVERGENT B0 ;  /* 0x0000000000007941 */ /* 0x000fea0003800200 */
.L_x_16:
[----:B------:R-:W-:Y:S05]  /*0bc0*/  WARPSYNC.ALL ;  /* 0x0000000000007948 */ /* 0x000fea0003800000 */
[----:B0-----:R-:W0:Y:S08]  /*0bd0*/  LDC.64 R4, c[0x0][0x380] ;  /* 0x0000e000ff047b82 */ /* 0x001e300000000a00 */
[----:B------:R-:W-:Y:S06]  /*0be0*/  BAR.SYNC.DEFER_BLOCKING 0x0 ;  /* 0x0000000000007b1d */ /* 0x000fec0000010000 */
[----:B0-----:R-:W5:Y:S02]  /*0bf0*/  LDG.E R4, desc[UR6][R4.64] ;  /* 0x0000000604047981 */ /* 0x001f64000c1e1900 */
[----:B------:R-:W0:Y:S01]  /*0c00*/  S2UR UR5, SR_CgaCtaId ;  /* 0x00000000000579c3 */ /* 0x000e220000008800 */
[----:B------:R-:W-:-:S07]  /*0c10*/  UMOV UR4, 0x400 ;  /* 0x0000040000047882 */ /* 0x000fce0000000000 */
[----:B------:R-:W5:Y:S01]  /*0c20*/  LDC.64 R2, c[0x0][0x398] ;  /* 0x0000e600ff027b82 */ /* 0x000f620000000a00 */
[----:B0-----:R-:W-:-:S09]  /*0c30*/  ULEA UR4, UR5, UR4, 0x18 ;  /* 0x0000000405047291 */ /* 0x001fd2000f8ec0ff */
[----:B-1234-:R-:W0:Y:S01]  /*0c40*/  LDS.64 R8, [UR4] ;  /* 0x00000004ff087984 */ /* 0x01ee220008000a00 */
[----:B-----5:R-:W-:-:S04]  /*0c50*/  LOP3.LUT R0, R4, 0x1, RZ, 0xc0, !PT ;  /* 0x0000000104007812 */ /* 0x020fc800078ec0ff */
[----:B------:R-:W-:-:S13]  /*0c60*/  ISETP.NE.U32.AND P0, PT, R0, 0x1, PT ;  /* 0x000000010000780c */ /* 0x000fda0003f05070 */
[----:B0-----:R-:W-:Y:S05]  /*0c70*/  @P0 BRA `(.L_x_20) ;  /* 0x0000000000200947 */ /* 0x001fea0003800000 */
[----:B------:R-:W-:Y:S01]  /*0c80*/  SHF.R.S32.HI R7, RZ, 0x1f, R4 ;  /* 0x0000001fff077819 */ /* 0x000fe20000011404 */
[-C--:B------:R-:W-:Y:S02]  /*0c90*/  IMAD R9, R9, R4.reuse, RZ ;  /* 0x0000000409097224 */ /* 0x080fe400078e02ff */
[----:B------:R-:W-:-:S04]  /*0ca0*/  IMAD.WIDE.U32 R4, R8, R4, RZ ;  /* 0x0000000408047225 */ /* 0x000fc800078e00ff */
[----:B------:R-:W-:Y:S02]  /*0cb0*/  IMAD R9, R7, R8, R9 ;  /* 0x0000000807097224 */ /* 0x000fe400078e0209 */
[----:B------:R-:W-:Y:S02]  /*0cc0*/  IMAD.MOV.U32 R8, RZ, RZ, R4 ;  /* 0x000000ffff087224 */ /* 0x000fe400078e0004 */
[----:B------:R-:W-:-:S04]  /*0cd0*/  IMAD.IADD R9, R5, 0x1, R9 ;  /* 0x0000000105097824 */ /* 0x000fc800078e0209 */
[----:B------:R-:W-:-:S05]  /*0ce0*/  IMAD.MOV.U32 R5, RZ, RZ, R9 ;  /* 0x000000ffff057224 */ /* 0x000fca00078e0009 */
[----:B------:R0:W-:Y:S02]  /*0cf0*/  STS.64 [UR4], R4 ;  /* 0x00000004ff007988 */ /* 0x0001e40008000a04 */
.L_x_20:
[----:B0-----:R-:W-:Y:S02]  /*0d00*/  IMAD.MOV.U32 R4, RZ, RZ, R8 ;  /* 0x000000ffff047224 */ /* 0x001fe400078e0008 */
[----:B------:R-:W-:-:S05]  /*0d10*/  IMAD.MOV.U32 R5, RZ, RZ, R9 ;  /* 0x000000ffff057224 */ /* 0x000fca00078e0009 */
[----:B------:R-:W-:Y:S01]  /*0d20*/  STG.E.64 desc[UR6][R2.64], R4 ;  /* 0x0000000402007986 */ /* 0x000fe2000c101b06 */
[----:B------:R-:W-:Y:S05]  /*0d30*/  EXIT ;  /* 0x000000000000794d */ /* 0x000fea0003800000 */
.L_x_21:
[----:B------:R-:W-:-:S00]  /*0d40*/  BRA `(.L_x_21) ;  /* 0xfffffffc00fc7947 */ /* 0x000fc0000383ffff */
[----:B------:R-:W-:-:S00]  /*0d50*/  NOP ;  /* 0x0000000000007918 */ /* 0x000fc00000000000 */
        /* <DEDUP_REMOVED lines=10> */
.L_x_22:


//--------------------- .nv.shared._Z4factPiS_S_Pm --------------------------
	.section	.nv.shared._Z4factPiS_S_Pm,"aw",@nobits
	.sectionflags	@""
	.align	16
	.zero		1024


//--------------------- .nv.shared.reserved.0     --------------------------
	.section	.nv.shared.reserved.0,"aw",@nobits
	.weak		__nv_reservedSMEM_offset_0_alias
	.size		__nv_reservedSMEM_offset_0_alias, 0, 64
	.other		__nv_reservedSMEM_offset_0_alias,@"STO_CUDA_RESERVED_SHARED STV_DEFAULT"
__nv_reservedSMEM_offset_0_alias:
	.zero		0
	.zero		64


//--------------------- .nv.constant0._Z4factPiS_S_Pm --------------------------
	.section	.nv.constant0._Z4factPiS_S_Pm,"a",@progbits
	.sectionflags	@""
	.align	4
.nv.constant0._Z4factPiS_S_Pm:
	.zero		928


//--------------------- SYMBOLS --------------------------

	.type		.nv.reservedSmem.offset0,@object
	.size		.nv.reservedSmem.offset0,0x4
	.type		.nv.reservedSmem.cap,@object
	.size		.nv.reservedSmem.cap,0x4
